//
// Generated by NVIDIA NVVM Compiler
//
// Compiler Build ID: CL-36424714
// Cuda compilation tools, release 13.0, V13.0.88
// Based on NVVM 20.0.0
//

.version 9.0
.target sm_100
.address_size 64

	// .globl	_Z17reduce_subarray2dPKiPiiiiiii
// _ZZ17reduce_subarray2dPKiPiiiiiiiE4temp has been demoted

.visible .entry _Z17reduce_subarray2dPKiPiiiiiii(
	.param .u64 .ptr .align 1 _Z17reduce_subarray2dPKiPiiiiiii_param_0,
	.param .u64 .ptr .align 1 _Z17reduce_subarray2dPKiPiiiiiii_param_1,
	.param .u32 _Z17reduce_subarray2dPKiPiiiiiii_param_2,
	.param .u32 _Z17reduce_subarray2dPKiPiiiiiii_param_3,
	.param .u32 _Z17reduce_subarray2dPKiPiiiiiii_param_4,
	.param .u32 _Z17reduce_subarray2dPKiPiiiiiii_param_5,
	.param .u32 _Z17reduce_subarray2dPKiPiiiiiii_param_6,
	.param .u32 _Z17reduce_subarray2dPKiPiiiiiii_param_7
)
{
	.reg .pred 	%p<17>;
	.reg .b32 	%r<44>;
	.reg .b64 	%rd<7>;
	// demoted variable
	.shared .align 4 .b8 _ZZ17reduce_subarray2dPKiPiiiiiiiE4temp[1024];
	ld.param.u64 	%rd1, [_Z17reduce_subarray2dPKiPiiiiiii_param_0];
	ld.param.u64 	%rd2, [_Z17reduce_subarray2dPKiPiiiiiii_param_1];
	ld.param.u32 	%r4, [_Z17reduce_subarray2dPKiPiiiiiii_param_3];
	ld.param.u32 	%r5, [_Z17reduce_subarray2dPKiPiiiiiii_param_4];
	ld.param.u32 	%r6, [_Z17reduce_subarray2dPKiPiiiiiii_param_5];
	ld.param.u32 	%r7, [_Z17reduce_subarray2dPKiPiiiiiii_param_6];
	ld.param.u32 	%r8, [_Z17reduce_subarray2dPKiPiiiiiii_param_7];
	mov.u32 	%r1, %tid.x;
	mov.u32 	%r9, %ctaid.x;
	mov.u32 	%r10, %ntid.x;
	mad.lo.s32 	%r2, %r9, %r10, %r1;
	div.s32 	%r11, %r2, %r4;
	mul.lo.s32 	%r12, %r11, %r4;
	sub.s32 	%r13, %r2, %r12;
	setp.lt.s32 	%p1, %r11, %r5;
	setp.gt.s32 	%p2, %r11, %r6;
	setp.lt.s32 	%p3, %r13, %r7;
	or.pred  	%p4, %p1, %p3;
	or.pred  	%p5, %p4, %p2;
	setp.gt.s32 	%p6, %r13, %r8;
	shl.b32 	%r14, %r1, 2;
	mov.u32 	%r15, _ZZ17reduce_subarray2dPKiPiiiiiiiE4temp;
	add.s32 	%r3, %r15, %r14;
	or.pred  	%p7, %p6, %p5;
	@%p7 bra 	$L__BB0_2;
	cvta.to.global.u64 	%rd3, %rd1;
	mul.wide.s32 	%rd4, %r2, 4;
	add.s64 	%rd5, %rd3, %rd4;
	ld.global.u32 	%r17, [%rd5];
	st.shared.u32 	[%r3], %r17;
	bra.uni 	$L__BB0_3;
$L__BB0_2:
	mov.b32 	%r16, 0;
	st.shared.u32 	[%r3], %r16;
$L__BB0_3:
	bar.sync 	0;
	setp.gt.u32 	%p8, %r1, 127;
	@%p8 bra 	$L__BB0_5;
	ld.shared.u32 	%r18, [%r3+512];
	ld.shared.u32 	%r19, [%r3];
	add.s32 	%r20, %r19, %r18;
	st.shared.u32 	[%r3], %r20;
$L__BB0_5:
	bar.sync 	0;
	setp.gt.u32 	%p9, %r1, 63;
	@%p9 bra 	$L__BB0_7;
	ld.shared.u32 	%r21, [%r3+256];
	ld.shared.u32 	%r22, [%r3];
	add.s32 	%r23, %r22, %r21;
	st.shared.u32 	[%r3], %r23;
$L__BB0_7:
	bar.sync 	0;
	setp.gt.u32 	%p10, %r1, 31;
	@%p10 bra 	$L__BB0_9;
	ld.shared.u32 	%r24, [%r3+128];
	ld.shared.u32 	%r25, [%r3];
	add.s32 	%r26, %r25, %r24;
	st.shared.u32 	[%r3], %r26;
$L__BB0_9:
	bar.sync 	0;
	setp.gt.u32 	%p11, %r1, 15;
	@%p11 bra 	$L__BB0_11;
	ld.shared.u32 	%r27, [%r3+64];
	ld.shared.u32 	%r28, [%r3];
	add.s32 	%r29, %r28, %r27;
	st.shared.u32 	[%r3], %r29;
$L__BB0_11:
	bar.sync 	0;
	setp.gt.u32 	%p12, %r1, 7;
	@%p12 bra 	$L__BB0_13;
	ld.shared.u32 	%r30, [%r3+32];
	ld.shared.u32 	%r31, [%r3];
	add.s32 	%r32, %r31, %r30;
	st.shared.u32 	[%r3], %r32;
$L__BB0_13:
	bar.sync 	0;
	setp.gt.u32 	%p13, %r1, 3;
	@%p13 bra 	$L__BB0_15;
	ld.shared.u32 	%r33, [%r3+16];
	ld.shared.u32 	%r34, [%r3];
	add.s32 	%r35, %r34, %r33;
	st.shared.u32 	[%r3], %r35;
$L__BB0_15:
	bar.sync 	0;
	setp.gt.u32 	%p14, %r1, 1;
	@%p14 bra 	$L__BB0_17;
	ld.shared.u32 	%r36, [%r3+8];
	ld.shared.u32 	%r37, [%r3];
	add.s32 	%r38, %r37, %r36;
	st.shared.u32 	[%r3], %r38;
$L__BB0_17:
	bar.sync 	0;
	setp.ne.s32 	%p15, %r1, 0;
	@%p15 bra 	$L__BB0_19;
	ld.shared.u32 	%r39, [_ZZ17reduce_subarray2dPKiPiiiiiiiE4temp+4];
	ld.shared.u32 	%r40, [%r3];
	add.s32 	%r41, %r40, %r39;
	st.shared.u32 	[%r3], %r41;
$L__BB0_19:
	setp.ne.s32 	%p16, %r1, 0;
	bar.sync 	0;
	@%p16 bra 	$L__BB0_21;
	ld.shared.u32 	%r42, [_ZZ17reduce_subarray2dPKiPiiiiiiiE4temp];
	cvta.to.global.u64 	%rd6, %rd2;
	atom.global.add.u32 	%r43, [%rd6], %r42;
$L__BB0_21:
	ret;

}


// ===== COMPILED SASS (sm_100) =====

	.target	sm_100

	.elftype	@"ET_EXEC"


//--------------------- .note.nv.tkinfo           --------------------------
	.section	.note.nv.tkinfo,"",@"SHT_NOTE"
	.sectionflags	@"SHF_NOTE_NV_TKINFO"
	.tkinfo
        /*0018*/ 	.word	0x00000002
        /*0030*/ 	.string	""
        /*0030*/ 	.string	"ptxas"
        /*0030*/ 	.string	"Cuda compilation tools, release 13.0, V13.0.88"
        /*0030*/ 	.string	"Build cuda_13.0.r13.0/compiler.36424714_0"
        /*0030*/ 	.string	"-arch sm_100 -m 64 "



//--------------------- .note.nv.cuinfo           --------------------------
	.section	.note.nv.cuinfo,"",@"SHT_NOTE"
	.sectionflags	@"SHF_NOTE_NV_CUINFO"
        /*0018*/ 	.short	0x0002
        /*001a*/ 	.short	0x0064
        /*001c*/ 	.short	0x0082
	.zero		2


//--------------------- .nv.info                  --------------------------
	.section	.nv.info,"",@"SHT_CUDA_INFO"
	.align	4


	//----- nvinfo : EIATTR_REGCOUNT
	.align		4
        /*0000*/ 	.byte	0x04, 0x2f
        /*0002*/ 	.short	(.L_1 - .L_0)
	.align		4
.L_0:
        /*0004*/ 	.word	index@(_Z17reduce_subarray2dPKiPiiiiiii)
        /*0008*/ 	.word	0x0000000c


	//----- nvinfo : EIATTR_FRAME_SIZE
	.align		4
.L_1:
        /*000c*/ 	.byte	0x04, 0x11
        /*000e*/ 	.short	(.L_3 - .L_2)
	.align		4
.L_2:
        /*0010*/ 	.word	index@(_Z17reduce_subarray2dPKiPiiiiiii)
        /*0014*/ 	.word	0x00000000


	//----- nvinfo : EIATTR_MIN_STACK_SIZE
	.align		4
.L_3:
        /*0018*/ 	.byte	0x04, 0x12
        /*001a*/ 	.short	(.L_5 - .L_4)
	.align		4
.L_4:
        /*001c*/ 	.word	index@(_Z17reduce_subarray2dPKiPiiiiiii)
        /*0020*/ 	.word	0x00000000
.L_5:


//--------------------- .nv.compat                --------------------------
	.section	.nv.compat,"",@"SHT_CUDA_COMPAT_INFO"
	.align	4
        /*0000*/ 	.byte	0x02, 0x09, 0x00, 0x00, 0x02, 0x02, 0x01, 0x00, 0x02, 0x05, 0x05, 0x00, 0x03, 0x07, 0x01, 0x01
        /*0010*/ 	.byte	0x02, 0x03, 0x00, 0x00, 0x02, 0x06, 0x01, 0x00, 0x04, 0x0b, 0x08, 0x00, 0x09, 0x00, 0x00, 0x00
        /*0020*/ 	.byte	0x00, 0x00, 0x00, 0x00


//--------------------- .nv.info._Z17reduce_subarray2dPKiPiiiiiii --------------------------
	.section	.nv.info._Z17reduce_subarray2dPKiPiiiiiii,"",@"SHT_CUDA_INFO"
	.sectionflags	@""
	.align	4


	//----- nvinfo : EIATTR_CUDA_API_VERSION
	.align		4
        /*0000*/ 	.byte	0x04, 0x37
        /*0002*/ 	.short	(.L_7 - .L_6)
.L_6:
        /*0004*/ 	.word	0x00000082


	//----- nvinfo : EIATTR_KPARAM_INFO
	.align		4
.L_7:
        /*0008*/ 	.byte	0x04, 0x17
        /*000a*/ 	.short	(.L_9 - .L_8)
.L_8:
        /*000c*/ 	.word	0x00000000
        /*0010*/ 	.short	0x0007
        /*0012*/ 	.short	0x0024
        /*0014*/ 	.byte	0x00, 0xf0, 0x11, 0x00


	//----- nvinfo : EIATTR_KPARAM_INFO
	.align		4
.L_9:
        /*0018*/ 	.byte	0x04, 0x17
        /*001a*/ 	.short	(.L_11 - .L_10)
.L_10:
        /*001c*/ 	.word	0x00000000
        /*0020*/ 	.short	0x0006
        /*0022*/ 	.short	0x0020
        /*0024*/ 	.byte	0x00, 0xf0, 0x11, 0x00


	//----- nvinfo : EIATTR_KPARAM_INFO
	.align		4
.L_11:
        /*0028*/ 	.byte	0x04, 0x17
        /*002a*/ 	.short	(.L_13 - .L_12)
.L_12:
        /*002c*/ 	.word	0x00000000
        /*0030*/ 	.short	0x0005
        /*0032*/ 	.short	0x001c
        /*0034*/ 	.byte	0x00, 0xf0, 0x11, 0x00


	//----- nvinfo : EIATTR_KPARAM_INFO
	.align		4
.L_13:
        /*0038*/ 	.byte	0x04, 0x17
        /*003a*/ 	.short	(.L_15 - .L_14)
.L_14:
        /*003c*/ 	.word	0x00000000
        /*0040*/ 	.short	0x0004
        /*0042*/ 	.short	0x0018
        /*0044*/ 	.byte	0x00, 0xf0, 0x11, 0x00


	//----- nvinfo : EIATTR_KPARAM_INFO
	.align		4
.L_15:
        /*0048*/ 	.byte	0x04, 0x17
        /*004a*/ 	.short	(.L_17 - .L_16)
.L_16:
        /*004c*/ 	.word	0x00000000
        /*0050*/ 	.short	0x0003
        /*0052*/ 	.short	0x0014
        /*0054*/ 	.byte	0x00, 0xf0, 0x11, 0x00


	//----- nvinfo : EIATTR_KPARAM_INFO
	.align		4
.L_17:
        /*0058*/ 	.byte	0x04, 0x17
        /*005a*/ 	.short	(.L_19 - .L_18)
.L_18:
        /*005c*/ 	.word	0x00000000
        /*0060*/ 	.short	0x0002
        /*0062*/ 	.short	0x0010
        /*0064*/ 	.byte	0x00, 0xf0, 0x11, 0x00


	//----- nvinfo : EIATTR_KPARAM_INFO
	.align		4
.L_19:
        /*0068*/ 	.byte	0x04, 0x17
        /*006a*/ 	.short	(.L_21 - .L_20)
.L_20:
        /*006c*/ 	.word	0x00000000
        /*0070*/ 	.short	0x0001
        /*0072*/ 	.short	0x0008
        /*0074*/ 	.byte	0x00, 0xf5, 0x21, 0x00


	//----- nvinfo : EIATTR_KPARAM_INFO
	.align		4
.L_21:
        /*0078*/ 	.byte	0x04, 0x17
        /*007a*/ 	.short	(.L_23 - .L_22)
.L_22:
        /*007c*/ 	.word	0x00000000
        /*0080*/ 	.short	0x0000
        /*0082*/ 	.short	0x0000
        /*0084*/ 	.byte	0x00, 0xf5, 0x21, 0x00


	//----- nvinfo : EIATTR_SPARSE_MMA_MASK
	.align		4
.L_23:
        /*0088*/ 	.byte	0x03, 0x50
        /*008a*/ 	.short	0x0000


	//----- nvinfo : EIATTR_MAXREG_COUNT
	.align		4
        /*008c*/ 	.byte	0x03, 0x1b
        /*008e*/ 	.short	0x00ff


	//----- nvinfo : EIATTR_NUM_BARRIERS
	.align		4
        /*0090*/ 	.byte	0x02, 0x4c
        /*0092*/ 	.byte	0x01
	.zero		1


	//----- nvinfo : EIATTR_MERCURY_ISA_VERSION
	.align		4
        /*0094*/ 	.byte	0x03, 0x5f
        /*0096*/ 	.short	0x0101


	//----- nvinfo : EIATTR_VRC_CTA_INIT_COUNT
	.align		4
        /*0098*/ 	.byte	0x02, 0x4a
	.zero		1
	.zero		1


	//----- nvinfo : EIATTR_EXIT_INSTR_OFFSETS
	.align		4
        /*009c*/ 	.byte	0x04, 0x1c
        /*009e*/ 	.short	(.L_25 - .L_24)


	//   ....[0]....
.L_24:
        /*00a0*/ 	.word	0x00000600


	//   ....[1]....
        /*00a4*/ 	.word	0x00000640


	//----- nvinfo : EIATTR_CBANK_PARAM_SIZE
	.align		4
.L_25:
        /*00a8*/ 	.byte	0x03, 0x19
        /*00aa*/ 	.short	0x0028


	//----- nvinfo : EIATTR_PARAM_CBANK
	.align		4
        /*00ac*/ 	.byte	0x04, 0x0a
        /*00ae*/ 	.short	(.L_27 - .L_26)
	.align		4
.L_26:
        /*00b0*/ 	.word	index@(.nv.constant0._Z17reduce_subarray2dPKiPiiiiiii)
        /*00b4*/ 	.short	0x0380
        /*00b6*/ 	.short	0x0028


	//----- nvinfo : EIATTR_SW_WAR
	.align		4
.L_27:
        /*00b8*/ 	.byte	0x04, 0x36
        /*00ba*/ 	.short	(.L_29 - .L_28)
.L_28:
        /*00bc*/ 	.word	0x00000008
.L_29:


//--------------------- .nv.callgraph             --------------------------
	.section	.nv.callgraph,"",@"SHT_CUDA_CALLGRAPH"
	.align	4
	.sectionentsize	8
	.align		4
        /*0000*/ 	.word	0x00000000
	.align		4
        /*0004*/ 	.word	0xffffffff
	.align		4
        /*0008*/ 	.word	0x00000000
	.align		4
        /*000c*/ 	.word	0xfffffffe
	.align		4
        /*0010*/ 	.word	0x00000000
	.align		4
        /*0014*/ 	.word	0xfffffffd
	.align		4
        /*0018*/ 	.word	0x00000000
	.align		4
        /*001c*/ 	.word	0xfffffffc


//--------------------- .text._Z17reduce_subarray2dPKiPiiiiiii --------------------------
	.section	.text._Z17reduce_subarray2dPKiPiiiiiii,"ax",@progbits
	.align	128
        .global         _Z17reduce_subarray2dPKiPiiiiiii
        .type           _Z17reduce_subarray2dPKiPiiiiiii,@function
        .size           _Z17reduce_subarray2dPKiPiiiiiii,(.L_x_1 - _Z17reduce_subarray2dPKiPiiiiiii)
        .other          _Z17reduce_subarray2dPKiPiiiiiii,@"STO_CUDA_ENTRY STV_DEFAULT"
_Z17reduce_subarray2dPKiPiiiiiii:
.text._Z17reduce_subarray2dPKiPiiiiiii:
[----:B------:R-:W-:Y:S08]  /*0000*/  LDC R1, c[0x0][0x37c] ;  /* 0x0000df00ff017b82 */ /* 0x000ff00000000800 */
[----:B------:R-:W0:Y:S01]  /*0010*/  LDC R6, c[0x0][0x394] ;  /* 0x0000e500ff067b82 */ /* 0x000e220000000800 */
[----:B------:R-:W1:Y:S01]  /*0020*/  S2R R0, SR_TID.X ;  /* 0x0000000000007919 */ /* 0x000e620000002100 */
[----:B------:R-:W2:Y:S06]  /*0030*/  LDCU.64 UR6, c[0x0][0x398] ;  /* 0x00007300ff0677ac */ /* 0x000eac0008000a00 */
[----:B------:R-:W1:Y:S08]  /*0040*/  S2UR UR4, SR_CTAID.X ;  /* 0x00000000000479c3 */ /* 0x000e700000002500 */
[----:B------:R-:W1:Y:S01]  /*0050*/  LDC R5, c[0x0][0x360] ;  /* 0x0000d800ff057b82 */ /* 0x000e620000000800 */
[----:B0-----:R-:W-:-:S04]  /*0060*/  IABS R7, R6 ;  /* 0x0000000600077213 */ /* 0x001fc80000000000 */
[----:B------:R-:W0:Y:S01]  /*0070*/  I2F.RP R4, R7 ;  /* 0x0000000700047306 */ /* 0x000e220000209400 */
[----:B-1----:R-:W-:Y:S01]  /*0080*/  IMAD R5, R5, UR4, R0 ;  /* 0x0000000405057c24 */ /* 0x002fe2000f8e0200 */
[----:B------:R-:W1:Y:S06]  /*0090*/  LDCU.64 UR4, c[0x0][0x3a0] ;  /* 0x00007400ff0477ac */ /* 0x000e6c0008000a00 */
[----:B0-----:R-:W0:Y:S02]  /*00a0*/  MUFU.RCP R4, R4 ;  /* 0x0000000400047308 */ /* 0x001e240000001000 */
[----:B0-----:R-:W-:Y:S01]  /*00b0*/  VIADD R2, R4, 0xffffffe ;  /* 0x0ffffffe04027836 */ /* 0x001fe20000000000 */
[----:B------:R-:W-:-:S05]  /*00c0*/  IABS R4, R5 ;  /* 0x0000000500047213 */ /* 0x000fca0000000000 */
[----:B------:R0:W3:Y:S02]  /*00d0*/  F2I.FTZ.U32.TRUNC.NTZ R3, R2 ;  /* 0x0000000200037305 */ /* 0x0000e4000021f000 */
[----:B0-----:R-:W-:Y:S02]  /*00e0*/  IMAD.MOV.U32 R2, RZ, RZ, RZ ;  /* 0x000000ffff027224 */ /* 0x001fe400078e00ff */
[----:B---3--:R-:W-:-:S04]  /*00f0*/  IMAD.MOV R8, RZ, RZ, -R3 ;  /* 0x000000ffff087224 */ /* 0x008fc800078e0a03 */
[----:B------:R-:W-:-:S04]  /*0100*/  IMAD R9, R8, R7, RZ ;  /* 0x0000000708097224 */ /* 0x000fc800078e02ff */
[----:B------:R-:W-:-:S06]  /*0110*/  IMAD.HI.U32 R3, R3, R9, R2 ;  /* 0x0000000903037227 */ /* 0x000fcc00078e0002 */
[----:B------:R-:W-:-:S04]  /*0120*/  IMAD.HI.U32 R3, R3, R4, RZ ;  /* 0x0000000403037227 */ /* 0x000fc800078e00ff */
[----:B------:R-:W-:-:S04]  /*0130*/  IMAD.MOV R8, RZ, RZ, -R3 ;  /* 0x000000ffff087224 */ /* 0x000fc800078e0a03 */
[----:B------:R-:W-:-:S05]  /*0140*/  IMAD R2, R7, R8, R4 ;  /* 0x0000000807027224 */ /* 0x000fca00078e0204 */
[----:B------:R-:W-:-:S13]  /*0150*/  ISETP.GT.U32.AND P2, PT, R7, R2, PT ;  /* 0x000000020700720c */ /* 0x000fda0003f44070 */
[----:B------:R-:W-:Y:S01]  /*0160*/  @!P2 IMAD.IADD R2, R2, 0x1, -R7 ;  /* 0x000000010202a824 */ /* 0x000fe200078e0a07 */
[----:B------:R-:W-:Y:S02]  /*0170*/  @!P2 IADD3 R3, PT, PT, R3, 0x1, RZ ;  /* 0x000000010303a810 */ /* 0x000fe40007ffe0ff */
[----:B------:R-:W-:Y:S02]  /*0180*/  ISETP.NE.AND P2, PT, R6, RZ, PT ;  /* 0x000000ff0600720c */ /* 0x000fe40003f45270 */
[----:B------:R-:W-:Y:S02]  /*0190*/  ISETP.GE.U32.AND P0, PT, R2, R7, PT ;  /* 0x000000070200720c */ /* 0x000fe40003f06070 */
[----:B------:R-:W-:-:S04]  /*01a0*/  LOP3.LUT R2, R5, R6, RZ, 0x3c, !PT ;  /* 0x0000000605027212 */ /* 0x000fc800078e3cff */
[----:B------:R-:W-:-:S07]  /*01b0*/  ISETP.GE.AND P1, PT, R2, RZ, PT ;  /* 0x000000ff0200720c */ /* 0x000fce0003f26270 */
[----:B------:R-:W-:-:S06]  /*01c0*/  @P0 VIADD R3, R3, 0x1 ;  /* 0x0000000103030836 */ /* 0x000fcc0000000000 */
[----:B------:R-:W-:Y:S01]  /*01d0*/  @!P1 IMAD.MOV R3, RZ, RZ, -R3 ;  /* 0x000000ffff039224 */ /* 0x000fe200078e0a03 */
[----:B------:R-:W-:-:S05]  /*01e0*/  @!P2 LOP3.LUT R3, RZ, R6, RZ, 0x33, !PT ;  /* 0x00000006ff03a212 */ /* 0x000fca00078e33ff */
[----:B------:R-:W-:-:S04]  /*01f0*/  IMAD.MOV R2, RZ, RZ, -R3 ;  /* 0x000000ffff027224 */ /* 0x000fc800078e0a03 */
[----:B------:R-:W-:-:S05]  /*0200*/  IMAD R2, R6, R2, R5 ;  /* 0x0000000206027224 */ /* 0x000fca00078e0205 */
[----:B-1----:R-:W-:-:S04]  /*0210*/  ISETP.GE.AND P0, PT, R2, UR4, PT ;  /* 0x0000000402007c0c */ /* 0x002fc8000bf06270 */
[----:B--2---:R-:W-:-:S04]  /*0220*/  ISETP.LT.OR P0, PT, R3, UR6, !P0 ;  /* 0x0000000603007c0c */ /* 0x004fc8000c701670 */
[----:B------:R-:W-:Y:S01]  /*0230*/  ISETP.GT.OR P0, PT, R3, UR7, P0 ;  /* 0x0000000703007c0c */ /* 0x000fe20008704670 */
[----:B------:R-:W0:Y:S03]  /*0240*/  LDCU.64 UR6, c[0x0][0x358] ;  /* 0x00006b00ff0677ac */ /* 0x000e260008000a00 */
[----:B------:R-:W-:-:S13]  /*0250*/  ISETP.GT.OR P0, PT, R2, UR5, P0 ;  /* 0x0000000502007c0c */ /* 0x000fda0008704670 */
[----:B------:R-:W1:Y:S02]  /*0260*/  @!P0 LDC.64 R2, c[0x0][0x380] ;  /* 0x0000e000ff028b82 */ /* 0x000e640000000a00 */
[----:B-1----:R-:W-:-:S06]  /*0270*/  @!P0 IMAD.WIDE R2, R5, 0x4, R2 ;  /* 0x0000000405028825 */ /* 0x002fcc00078e0202 */
[----:B0-----:R-:W2:Y:S01]  /*0280*/  @!P0 LDG.E R3, desc[UR6][R2.64] ;  /* 0x0000000602038981 */ /* 0x001ea2000c1e1900 */
[----:B------:R-:W0:Y:S01]  /*0290*/  S2UR UR5, SR_CgaCtaId ;  /* 0x00000000000579c3 */ /* 0x000e220000008800 */
[----:B------:R-:W-:Y:S01]  /*02a0*/  UMOV UR4, 0x400 ;  /* 0x0000040000047882 */ /* 0x000fe20000000000 */
[----:B------:R-:W-:Y:S01]  /*02b0*/  ISETP.GT.U32.AND P1, PT, R0, 0x7f, PT ;  /* 0x0000007f0000780c */ /* 0x000fe20003f24070 */
[----:B0-----:R-:W-:-:S06]  /*02c0*/  ULEA UR4, UR5, UR4, 0x18 ;  /* 0x0000000405047291 */ /* 0x001fcc000f8ec0ff */
[----:B------:R-:W-:-:S05]  /*02d0*/  LEA R4, R0, UR4, 0x2 ;  /* 0x0000000400047c11 */ /* 0x000fca000f8e10ff */
[----:B--2---:R-:W-:Y:S04]  /*02e0*/  @!P0 STS [R4], R3 ;  /* 0x0000000304008388 */ /* 0x004fe80000000800 */
[----:B------:R-:W-:Y:S01]  /*02f0*/  @P0 STS [R4], RZ ;  /* 0x000000ff04000388 */ /* 0x000fe20000000800 */
[----:B------:R-:W-:Y:S01]  /*0300*/  BAR.SYNC.DEFER_BLOCKING 0x0 ;  /* 0x0000000000007b1d */ /* 0x000fe20000010000 */
[----:B------:R-:W-:-:S05]  /*0310*/  ISETP.GT.U32.AND P0, PT, R0, 0x3f, PT ;  /* 0x0000003f0000780c */ /* 0x000fca0003f04070 */
[----:B------:R-:W-:Y:S04]  /*0320*/  @!P1 LDS R5, [R4+0x200] ;  /* 0x0002000004059984 */ /* 0x000fe80000000800 */
[----:B------:R-:W0:Y:S02]  /*0330*/  @!P1 LDS R6, [R4] ;  /* 0x0000000004069984 */ /* 0x000e240000000800 */
[----:B0-----:R-:W-:-:S05]  /*0340*/  @!P1 IMAD.IADD R5, R5, 0x1, R6 ;  /* 0x0000000105059824 */ /* 0x001fca00078e0206 */
[----:B------:R-:W-:Y:S01]  /*0350*/  @!P1 STS [R4], R5 ;  /* 0x0000000504009388 */ /* 0x000fe20000000800 */
[----:B------:R-:W-:Y:S01]  /*0360*/  BAR.SYNC.DEFER_BLOCKING 0x0 ;  /* 0x0000000000007b1d */ /* 0x000fe20000010000 */
[----:B------:R-:W-:-:S05]  /*0370*/  ISETP.GT.U32.AND P1, PT, R0, 0x1f, PT ;  /* 0x0000001f0000780c */ /* 0x000fca0003f24070 */
[----:B------:R-:W-:Y:S04]  /*0380*/  @!P0 LDS R2, [R4+0x100] ;  /* 0x0001000004028984 */ /* 0x000fe80000000800 */
[----:B------:R-:W0:Y:S02]  /*0390*/  @!P0 LDS R7, [R4] ;  /* 0x0000000004078984 */ /* 0x000e240000000800 */
[----:B0-----:R-:W-:-:S05]  /*03a0*/  @!P0 IADD3 R7, PT, PT, R2, R7, RZ ;  /* 0x0000000702078210 */ /* 0x001fca0007ffe0ff */
[----:B------:R-:W-:Y:S01]  /*03b0*/  @!P0 STS [R4], R7 ;  /* 0x0000000704008388 */ /* 0x000fe20000000800 */
        /* <DEDUP_REMOVED lines=25> */
[----:B------:R-:W-:-:S05]  /*0550*/  ISETP.NE.AND P0, PT, R0, RZ, PT ;  /* 0x000000ff0000720c */ /* 0x000fca0003f05270 */
[----:B------:R-:W-:Y:S04]  /*0560*/  @!P1 LDS R2, [R4+0x8] ;  /* 0x0000080004029984 */ /* 0x000fe80000000800 */
[----:B------:R-:W0:Y:S02]  /*0570*/  @!P1 LDS R5, [R4] ;  /* 0x0000000004059984 */ /* 0x000e240000000800 */
[----:B0-----:R-:W-:-:S05]  /*0580*/  @!P1 IMAD.IADD R5, R2, 0x1, R5 ;  /* 0x0000000102059824 */ /* 0x001fca00078e0205 */
[----:B------:R-:W-:Y:S01]  /*0590*/  @!P1 STS [R4], R5 ;  /* 0x0000000504009388 */ /* 0x000fe20000000800 */
[----:B------:R-:W-:Y:S06]  /*05a0*/  BAR.SYNC.DEFER_BLOCKING 0x0 ;  /* 0x0000000000007b1d */ /* 0x000fec0000010000 */
[----:B------:R-:W-:Y:S04]  /*05b0*/  @!P0 LDS R0, [UR4+0x4] ;  /* 0x00000404ff008984 */ /* 0x000fe80008000800 */
[----:B------:R-:W0:Y:S02]  /*05c0*/  @!P0 LDS R7, [R4] ;  /* 0x0000000004078984 */ /* 0x000e240000000800 */
[----:B0-----:R-:W-:-:S05]  /*05d0*/  @!P0 IMAD.IADD R7, R0, 0x1, R7 ;  /* 0x0000000100078824 */ /* 0x001fca00078e0207 */
[----:B------:R0:W-:Y:S01]  /*05e0*/  @!P0 STS [R4], R7 ;  /* 0x0000000704008388 */ /* 0x0001e20000000800 */
[----:B------:R-:W-:Y:S06]  /*05f0*/  BAR.SYNC.DEFER_BLOCKING 0x0 ;  /* 0x0000000000007b1d */ /* 0x000fec0000010000 */
[----:B------:R-:W-:Y:S05]  /*0600*/  @P0 EXIT ;  /* 0x000000000000094d */ /* 0x000fea0003800000 */
[----:B------:R-:W1:Y:S01]  /*0610*/  LDS R5, [UR4] ;  /* 0x00000004ff057984 */ /* 0x000e620008000800 */
[----:B------:R-:W1:Y:S03]  /*0620*/  LDC.64 R2, c[0x0][0x388] ;  /* 0x0000e200ff027b82 */ /* 0x000e660000000a00 */
[----:B-1----:R-:W-:Y:S01]  /*0630*/  REDG.E.ADD.STRONG.GPU desc[UR6][R2.64], R5 ;  /* 0x000000050200798e */ /* 0x002fe2000c12e106 */
[----:B------:R-:W-:Y:S05]  /*0640*/  EXIT ;  /* 0x000000000000794d */ /* 0x000fea0003800000 */
.L_x_0:
[----:B------:R-:W-:-:S00]  /*0650*/  BRA `(.L_x_0) ;  /* 0xfffffffc00fc7947 */ /* 0x000fc0000383ffff */
[----:B------:R-:W-:-:S00]  /*0660*/  NOP ;  /* 0x0000000000007918 */ /* 0x000fc00000000000 */
        /* <DEDUP_REMOVED lines=9> */
.L_x_1:


//--------------------- .nv.shared._Z17reduce_subarray2dPKiPiiiiiii --------------------------
	.section	.nv.shared._Z17reduce_subarray2dPKiPiiiiiii,"aw",@nobits
	.sectionflags	@""
	.align	4
.nv.shared._Z17reduce_subarray2dPKiPiiiiiii:
	.zero		2048


//--------------------- .nv.shared.reserved.0     --------------------------
	.section	.nv.shared.reserved.0,"aw",@nobits
	.weak		__nv_reservedSMEM_offset_0_alias
	.size		__nv_reservedSMEM_offset_0_alias, 0, 64
	.other		__nv_reservedSMEM_offset_0_alias,@"STO_CUDA_RESERVED_SHARED STV_DEFAULT"
__nv_reservedSMEM_offset_0_alias:
	.zero		0
	.zero		64


//--------------------- .nv.constant0._Z17reduce_subarray2dPKiPiiiiiii --------------------------
	.section	.nv.constant0._Z17reduce_subarray2dPKiPiiiiiii,"a",@progbits
	.sectionflags	@""
	.align	4
.nv.constant0._Z17reduce_subarray2dPKiPiiiiiii:
	.zero		936


//--------------------- SYMBOLS --------------------------

	.type		.nv.reservedSmem.offset0,@object
	.size		.nv.reservedSmem.offset0,0x4
	.type		.nv.reservedSmem.cap,@object
	.size		.nv.reservedSmem.cap,0x4
